//
// Generated by NVIDIA NVVM Compiler
//
// Compiler Build ID: CL-36424714
// Cuda compilation tools, release 13.0, V13.0.88
// Based on NVVM 20.0.0
//

.version 9.0
.target sm_100
.address_size 64

	// .globl	_Z10addVectorsPKiS0_PiRS_

.visible .entry _Z10addVectorsPKiS0_PiRS_(
	.param .u64 .ptr .align 1 _Z10addVectorsPKiS0_PiRS__param_0,
	.param .u64 .ptr .align 1 _Z10addVectorsPKiS0_PiRS__param_1,
	.param .u64 .ptr .align 1 _Z10addVectorsPKiS0_PiRS__param_2,
	.param .u64 .ptr .align 1 _Z10addVectorsPKiS0_PiRS__param_3
)
{
	.reg .pred 	%p<3>;
	.reg .b32 	%r<10>;
	.reg .b64 	%rd<13>;

	ld.param.u64 	%rd5, [_Z10addVectorsPKiS0_PiRS__param_0];
	ld.param.u64 	%rd6, [_Z10addVectorsPKiS0_PiRS__param_1];
	ld.param.u64 	%rd7, [_Z10addVectorsPKiS0_PiRS__param_2];
	ld.param.u64 	%rd8, [_Z10addVectorsPKiS0_PiRS__param_3];
	cvta.to.global.u64 	%rd1, %rd8;
	ld.global.u32 	%r3, [%rd1];
	setp.lt.s32 	%p1, %r3, 1;
	@%p1 bra 	$L__BB0_3;
	cvta.to.global.u64 	%rd2, %rd5;
	cvta.to.global.u64 	%rd3, %rd6;
	cvta.to.global.u64 	%rd4, %rd7;
	mov.b32 	%r9, 0;
$L__BB0_2:
	mul.wide.u32 	%rd9, %r9, 4;
	add.s64 	%rd10, %rd2, %rd9;
	ld.global.u32 	%r5, [%rd10];
	add.s64 	%rd11, %rd3, %rd9;
	ld.global.u32 	%r6, [%rd11];
	add.s32 	%r7, %r6, %r5;
	add.s64 	%rd12, %rd4, %rd9;
	st.global.u32 	[%rd12], %r7;
	add.s32 	%r9, %r9, 1;
	ld.global.u32 	%r8, [%rd1];
	setp.lt.s32 	%p2, %r9, %r8;
	@%p2 bra 	$L__BB0_2;
$L__BB0_3:
	ret;

}


// ===== COMPILED SASS (sm_100) =====

	.target	sm_100

	.elftype	@"ET_EXEC"


//--------------------- .note.nv.tkinfo           --------------------------
	.section	.note.nv.tkinfo,"",@"SHT_NOTE"
	.sectionflags	@"SHF_NOTE_NV_TKINFO"
	.tkinfo
        /*0018*/ 	.word	0x00000002
        /*0030*/ 	.string	""
        /*0030*/ 	.string	"ptxas"
        /*0030*/ 	.string	"Cuda compilation tools, release 13.0, V13.0.88"
        /*0030*/ 	.string	"Build cuda_13.0.r13.0/compiler.36424714_0"
        /*0030*/ 	.string	"-arch sm_100 -m 64 "



//--------------------- .note.nv.cuinfo           --------------------------
	.section	.note.nv.cuinfo,"",@"SHT_NOTE"
	.sectionflags	@"SHF_NOTE_NV_CUINFO"
        /*0018*/ 	.short	0x0002
        /*001a*/ 	.short	0x0064
        /*001c*/ 	.short	0x0082
	.zero		2


//--------------------- .nv.info                  --------------------------
	.section	.nv.info,"",@"SHT_CUDA_INFO"
	.align	4


	//----- nvinfo : EIATTR_REGCOUNT
	.align		4
        /*0000*/ 	.byte	0x04, 0x2f
        /*0002*/ 	.short	(.L_1 - .L_0)
	.align		4
.L_0:
        /*0004*/ 	.word	index@(_Z10addVectorsPKiS0_PiRS_)
        /*0008*/ 	.word	0x00000010


	//----- nvinfo : EIATTR_FRAME_SIZE
	.align		4
.L_1:
        /*000c*/ 	.byte	0x04, 0x11
        /*000e*/ 	.short	(.L_3 - .L_2)
	.align		4
.L_2:
        /*0010*/ 	.word	index@(_Z10addVectorsPKiS0_PiRS_)
        /*0014*/ 	.word	0x00000000


	//----- nvinfo : EIATTR_MIN_STACK_SIZE
	.align		4
.L_3:
        /*0018*/ 	.byte	0x04, 0x12
        /*001a*/ 	.short	(.L_5 - .L_4)
	.align		4
.L_4:
        /*001c*/ 	.word	index@(_Z10addVectorsPKiS0_PiRS_)
        /*0020*/ 	.word	0x00000000
.L_5:


//--------------------- .nv.compat                --------------------------
	.section	.nv.compat,"",@"SHT_CUDA_COMPAT_INFO"
	.align	4
        /*0000*/ 	.byte	0x02, 0x09, 0x00, 0x00, 0x02, 0x02, 0x01, 0x00, 0x02, 0x05, 0x05, 0x00, 0x03, 0x07, 0x01, 0x01
        /*0010*/ 	.byte	0x02, 0x03, 0x00, 0x00, 0x02, 0x06, 0x01, 0x00, 0x04, 0x0b, 0x08, 0x00, 0x09, 0x00, 0x00, 0x00
        /*0020*/ 	.byte	0x00, 0x00, 0x00, 0x00


//--------------------- .nv.info._Z10addVectorsPKiS0_PiRS_ --------------------------
	.section	.nv.info._Z10addVectorsPKiS0_PiRS_,"",@"SHT_CUDA_INFO"
	.sectionflags	@""
	.align	4


	//----- nvinfo : EIATTR_CUDA_API_VERSION
	.align		4
        /*0000*/ 	.byte	0x04, 0x37
        /*0002*/ 	.short	(.L_7 - .L_6)
.L_6:
        /*0004*/ 	.word	0x00000082


	//----- nvinfo : EIATTR_KPARAM_INFO
	.align		4
.L_7:
        /*0008*/ 	.byte	0x04, 0x17
        /*000a*/ 	.short	(.L_9 - .L_8)
.L_8:
        /*000c*/ 	.word	0x00000000
        /*0010*/ 	.short	0x0003
        /*0012*/ 	.short	0x0018
        /*0014*/ 	.byte	0x00, 0xf5, 0x21, 0x00


	//----- nvinfo : EIATTR_KPARAM_INFO
	.align		4
.L_9:
        /*0018*/ 	.byte	0x04, 0x17
        /*001a*/ 	.short	(.L_11 - .L_10)
.L_10:
        /*001c*/ 	.word	0x00000000
        /*0020*/ 	.short	0x0002
        /*0022*/ 	.short	0x0010
        /*0024*/ 	.byte	0x00, 0xf5, 0x21, 0x00


	//----- nvinfo : EIATTR_KPARAM_INFO
	.align		4
.L_11:
        /*0028*/ 	.byte	0x04, 0x17
        /*002a*/ 	.short	(.L_13 - .L_12)
.L_12:
        /*002c*/ 	.word	0x00000000
        /*0030*/ 	.short	0x0001
        /*0032*/ 	.short	0x0008
        /*0034*/ 	.byte	0x00, 0xf5, 0x21, 0x00


	//----- nvinfo : EIATTR_KPARAM_INFO
	.align		4
.L_13:
        /*0038*/ 	.byte	0x04, 0x17
        /*003a*/ 	.short	(.L_15 - .L_14)
.L_14:
        /*003c*/ 	.word	0x00000000
        /*0040*/ 	.short	0x0000
        /*0042*/ 	.short	0x0000
        /*0044*/ 	.byte	0x00, 0xf5, 0x21, 0x00


	//----- nvinfo : EIATTR_SPARSE_MMA_MASK
	.align		4
.L_15:
        /*0048*/ 	.byte	0x03, 0x50
        /*004a*/ 	.short	0x0000


	//----- nvinfo : EIATTR_MAXREG_COUNT
	.align		4
        /*004c*/ 	.byte	0x03, 0x1b
        /*004e*/ 	.short	0x00ff


	//----- nvinfo : EIATTR_MERCURY_ISA_VERSION
	.align		4
        /*0050*/ 	.byte	0x03, 0x5f
        /*0052*/ 	.short	0x0101


	//----- nvinfo : EIATTR_VRC_CTA_INIT_COUNT
	.align		4
        /*0054*/ 	.byte	0x02, 0x4a
	.zero		1
	.zero		1


	//----- nvinfo : EIATTR_EXIT_INSTR_OFFSETS
	.align		4
        /*0058*/ 	.byte	0x04, 0x1c
        /*005a*/ 	.short	(.L_17 - .L_16)


	//   ....[0]....
.L_16:
        /*005c*/ 	.word	0x00000050


	//   ....[1]....
        /*0060*/ 	.word	0x00000150


	//----- nvinfo : EIATTR_CBANK_PARAM_SIZE
	.align		4
.L_17:
        /*0064*/ 	.byte	0x03, 0x19
        /*0066*/ 	.short	0x0020


	//----- nvinfo : EIATTR_PARAM_CBANK
	.align		4
        /*0068*/ 	.byte	0x04, 0x0a
        /*006a*/ 	.short	(.L_19 - .L_18)
	.align		4
.L_18:
        /*006c*/ 	.word	index@(.nv.constant0._Z10addVectorsPKiS0_PiRS_)
        /*0070*/ 	.short	0x0380
        /*0072*/ 	.short	0x0020


	//----- nvinfo : EIATTR_SW_WAR
	.align		4
.L_19:
        /*0074*/ 	.byte	0x04, 0x36
        /*0076*/ 	.short	(.L_21 - .L_20)
.L_20:
        /*0078*/ 	.word	0x00000008
.L_21:


//--------------------- .nv.callgraph             --------------------------
	.section	.nv.callgraph,"",@"SHT_CUDA_CALLGRAPH"
	.align	4
	.sectionentsize	8
	.align		4
        /*0000*/ 	.word	0x00000000
	.align		4
        /*0004*/ 	.word	0xffffffff
	.align		4
        /*0008*/ 	.word	0x00000000
	.align		4
        /*000c*/ 	.word	0xfffffffe
	.align		4
        /*0010*/ 	.word	0x00000000
	.align		4
        /*0014*/ 	.word	0xfffffffd
	.align		4
        /*0018*/ 	.word	0x00000000
	.align		4
        /*001c*/ 	.word	0xfffffffc


//--------------------- .text._Z10addVectorsPKiS0_PiRS_ --------------------------
	.section	.text._Z10addVectorsPKiS0_PiRS_,"ax",@progbits
	.align	128
        .global         _Z10addVectorsPKiS0_PiRS_
        .type           _Z10addVectorsPKiS0_PiRS_,@function
        .size           _Z10addVectorsPKiS0_PiRS_,(.L_x_2 - _Z10addVectorsPKiS0_PiRS_)
        .other          _Z10addVectorsPKiS0_PiRS_,@"STO_CUDA_ENTRY STV_DEFAULT"
_Z10addVectorsPKiS0_PiRS_:
.text._Z10addVectorsPKiS0_PiRS_:
[----:B------:R-:W-:Y:S08]  /*0000*/  LDC R1, c[0x0][0x37c] ;  /* 0x0000df00ff017b82 */ /* 0x000ff00000000800 */
[----:B------:R-:W0:Y:S01]  /*0010*/  LDC.64 R2, c[0x0][0x398] ;  /* 0x0000e600ff027b82 */ /* 0x000e220000000a00 */
[----:B------:R-:W0:Y:S02]  /*0020*/  LDCU.64 UR4, c[0x0][0x358] ;  /* 0x00006b00ff0477ac */ /* 0x000e240008000a00 */
[----:B0-----:R-:W2:Y:S02]  /*0030*/  LDG.E R0, desc[UR4][R2.64] ;  /* 0x0000000402007981 */ /* 0x001ea4000c1e1900 */
[----:B--2---:R-:W-:-:S13]  /*0040*/  ISETP.GE.AND P0, PT, R0, 0x1, PT ;  /* 0x000000010000780c */ /* 0x004fda0003f06270 */
[----:B------:R-:W-:Y:S05]  /*0050*/  @!P0 EXIT ;  /* 0x000000000000894d */ /* 0x000fea0003800000 */
[----:B------:R-:W-:-:S07]  /*0060*/  HFMA2 R11, -RZ, RZ, 0, 0 ;  /* 0x00000000ff0b7431 */ /* 0x000fce00000001ff */
.L_x_0:
[----:B------:R-:W0:Y:S08]  /*0070*/  LDC.64 R4, c[0x0][0x380] ;  /* 0x0000e000ff047b82 */ /* 0x000e300000000a00 */
[----:B------:R-:W1:Y:S08]  /*0080*/  LDC.64 R6, c[0x0][0x388] ;  /* 0x0000e200ff067b82 */ /* 0x000e700000000a00 */
[----:B------:R-:W2:Y:S01]  /*0090*/  LDC.64 R8, c[0x0][0x390] ;  /* 0x0000e400ff087b82 */ /* 0x000ea20000000a00 */
[----:B0-----:R-:W-:-:S06]  /*00a0*/  IMAD.WIDE.U32 R4, R11, 0x4, R4 ;  /* 0x000000040b047825 */ /* 0x001fcc00078e0004 */
[----:B------:R-:W3:Y:S01]  /*00b0*/  LDG.E R4, desc[UR4][R4.64] ;  /* 0x0000000404047981 */ /* 0x000ee2000c1e1900 */
[----:B-1----:R-:W-:-:S06]  /*00c0*/  IMAD.WIDE.U32 R6, R11, 0x4, R6 ;  /* 0x000000040b067825 */ /* 0x002fcc00078e0006 */
[----:B------:R-:W3:Y:S01]  /*00d0*/  LDG.E R7, desc[UR4][R6.64] ;  /* 0x0000000406077981 */ /* 0x000ee2000c1e1900 */
[----:B--2---:R-:W-:Y:S01]  /*00e0*/  IMAD.WIDE.U32 R8, R11, 0x4, R8 ;  /* 0x000000040b087825 */ /* 0x004fe200078e0008 */
[----:B---3--:R-:W-:-:S05]  /*00f0*/  IADD3 R13, PT, PT, R4, R7, RZ ;  /* 0x00000007040d7210 */ /* 0x008fca0007ffe0ff */
[----:B------:R0:W-:Y:S04]  /*0100*/  STG.E desc[UR4][R8.64], R13 ;  /* 0x0000000d08007986 */ /* 0x0001e8000c101904 */
[----:B------:R-:W2:Y:S01]  /*0110*/  LDG.E R0, desc[UR4][R2.64] ;  /* 0x0000000402007981 */ /* 0x000ea2000c1e1900 */
[----:B------:R-:W-:-:S04]  /*0120*/  IADD3 R11, PT, PT, R11, 0x1, RZ ;  /* 0x000000010b0b7810 */ /* 0x000fc80007ffe0ff */
[----:B--2---:R-:W-:-:S13]  /*0130*/  ISETP.GE.AND P0, PT, R11, R0, PT ;  /* 0x000000000b00720c */ /* 0x004fda0003f06270 */
[----:B0-----:R-:W-:Y:S05]  /*0140*/  @!P0 BRA `(.L_x_0) ;  /* 0xfffffffc00c88947 */ /* 0x001fea000383ffff */
[----:B------:R-:W-:Y:S05]  /*0150*/  EXIT ;  /* 0x000000000000794d */ /* 0x000fea0003800000 */
.L_x_1:
[----:B------:R-:W-:-:S00]  /*0160*/  BRA `(.L_x_1) ;  /* 0xfffffffc00fc7947 */ /* 0x000fc0000383ffff */
[----:B------:R-:W-:-:S00]  /*0170*/  NOP ;  /* 0x0000000000007918 */ /* 0x000fc00000000000 */
        /* <DEDUP_REMOVED lines=8> */
.L_x_2:


//--------------------- .nv.shared.reserved.0     --------------------------
	.section	.nv.shared.reserved.0,"aw",@nobits
	.weak		__nv_reservedSMEM_offset_0_alias
	.size		__nv_reservedSMEM_offset_0_alias, 0, 64
	.other		__nv_reservedSMEM_offset_0_alias,@"STO_CUDA_RESERVED_SHARED STV_DEFAULT"
__nv_reservedSMEM_offset_0_alias:
	.zero		0
	.zero		64


//--------------------- .nv.constant0._Z10addVectorsPKiS0_PiRS_ --------------------------
	.section	.nv.constant0._Z10addVectorsPKiS0_PiRS_,"a",@progbits
	.sectionflags	@""
	.align	4
.nv.constant0._Z10addVectorsPKiS0_PiRS_:
	.zero		928


//--------------------- SYMBOLS --------------------------

	.type		.nv.reservedSmem.offset0,@object
	.size		.nv.reservedSmem.offset0,0x4
